//
// Generated by NVIDIA NVVM Compiler
//
// Compiler Build ID: CL-36424714
// Cuda compilation tools, release 13.0, V13.0.88
// Based on NVVM 20.0.0
//

.version 9.0
.target sm_100
.address_size 64

	// .globl	_Z7pfmSortPhi
// _ZZ7pfmSortPhiE11ueIdsShared has been demoted
// _ZZ7pfmSortPhiE11valueShared has been demoted
// _ZZ7pfmSortPhiE16dataBufferShared has been demoted

.visible .entry _Z7pfmSortPhi(
	.param .u64 .ptr .align 1 _Z7pfmSortPhi_param_0,
	.param .u32 _Z7pfmSortPhi_param_1
)
{
	.reg .pred 	%p<53>;
	.reg .b16 	%rs<88>;
	.reg .b32 	%r<129>;
	.reg .b32 	%f<25>;
	.reg .b64 	%rd<9>;
	.reg .b64 	%fd<10>;
	// demoted variable
	.shared .align 2 .b8 _ZZ7pfmSortPhiE11ueIdsShared[2048];
	// demoted variable
	.shared .align 4 .b8 _ZZ7pfmSortPhiE11valueShared[4096];
	// demoted variable
	.shared .align 1 .b8 _ZZ7pfmSortPhiE16dataBufferShared[23552];
	ld.param.u64 	%rd2, [_Z7pfmSortPhi_param_0];
	ld.param.u32 	%r46, [_Z7pfmSortPhi_param_1];
	cvta.to.global.u64 	%rd1, %rd2;
	mov.u32 	%r1, %tid.x;
	shl.b32 	%r47, %r1, 1;
	mov.u32 	%r48, _ZZ7pfmSortPhiE11ueIdsShared;
	add.s32 	%r2, %r48, %r47;
	mov.b16 	%rs59, -1;
	st.shared.u16 	[%r2], %rs59;
	shl.b32 	%r49, %r1, 2;
	mov.u32 	%r50, _ZZ7pfmSortPhiE11valueShared;
	add.s32 	%r3, %r50, %r49;
	mov.b32 	%r51, -1082130432;
	st.shared.u32 	[%r3], %r51;
	mul.lo.s32 	%r4, %r46, 23;
	setp.ge.s32 	%p1, %r1, %r4;
	@%p1 bra 	$L__BB0_3;
	mov.u32 	%r5, %ntid.x;
	mov.u32 	%r125, %r1;
$L__BB0_2:
	cvt.s64.s32 	%rd3, %r125;
	add.s64 	%rd4, %rd1, %rd3;
	ld.global.u8 	%rs60, [%rd4];
	mov.u32 	%r52, _ZZ7pfmSortPhiE16dataBufferShared;
	add.s32 	%r53, %r52, %r125;
	st.shared.u8 	[%r53], %rs60;
	add.s32 	%r125, %r125, %r5;
	setp.lt.s32 	%p2, %r125, %r4;
	@%p2 bra 	$L__BB0_2;
$L__BB0_3:
	setp.ge.u32 	%p3, %r1, %r46;
	@%p3 bra 	$L__BB0_5;
	mad.lo.s32 	%r54, %r46, 18, %r1;
	mov.u32 	%r55, _ZZ7pfmSortPhiE16dataBufferShared;
	add.s32 	%r56, %r55, %r54;
	ld.shared.u8 	%r57, [%r56];
	shl.b32 	%r58, %r46, 4;
	add.s32 	%r59, %r55, %r58;
	add.s32 	%r61, %r59, %r47;
	ld.shared.u16 	%rs61, [%r61];
	st.shared.u16 	[%r2], %rs61;
	add.s32 	%r63, %r55, %r49;
	ld.shared.f32 	%f23, [%r63];
	mad.lo.s32 	%r64, %r46, 3, %r56;
	ld.shared.u8 	%rs62, [%r64];
	mad.lo.s32 	%r65, %r46, 12, %r63;
	ld.shared.u32 	%r66, [%r65];
	add.s32 	%r67, %r64, %r46;
	ld.shared.u8 	%rs63, [%r67];
	cvt.f64.f32 	%fd1, %f23;
	sub.s32 	%r68, 3, %r57;
	cvt.rn.f64.s32 	%fd2, %r68;
	fma.rn.f64 	%fd3, %fd2, 0d408F400000000000, %fd1;
	cvt.rn.f64.u16 	%fd4, %rs62;
	fma.rn.f64 	%fd5, %fd4, 0d4024000000000000, %fd3;
	cvt.rn.f64.u32 	%fd6, %r66;
	fma.rn.f64 	%fd7, %fd6, 0d4059000000000000, %fd5;
	cvt.rn.f64.u16 	%fd8, %rs63;
	fma.rn.f64 	%fd9, %fd8, 0d4059000000000000, %fd7;
	cvt.rn.f32.f64 	%f24, %fd9;
	st.shared.f32 	[%r3], %f24;
$L__BB0_5:
	bar.sync 	0;
	mov.b32 	%r126, 2;
$L__BB0_6:
	shr.u32 	%r70, %r126, 1;
	and.b32  	%r71, %r70, %r1;
	setp.ne.s32 	%p4, %r71, 0;
	selp.u32 	%r10, 1, 0, %p4;
	mov.u32 	%r127, %r126;
$L__BB0_7:
	mov.u32 	%r11, %r127;
	setp.gt.u32 	%p5, %r1, 511;
	shr.u32 	%r127, %r11, 1;
	bar.sync 	0;
	@%p5 bra 	$L__BB0_13;
	add.s32 	%r73, %r127, 511;
	and.b32  	%r74, %r73, %r1;
	sub.s32 	%r75, %r47, %r74;
	shl.b32 	%r76, %r75, 2;
	add.s32 	%r13, %r50, %r76;
	ld.shared.f32 	%f1, [%r13];
	shl.b32 	%r78, %r127, 2;
	add.s32 	%r14, %r13, %r78;
	ld.shared.f32 	%f2, [%r14];
	setp.gt.f32 	%p6, %f1, %f2;
	shl.b32 	%r79, %r75, 1;
	add.s32 	%r15, %r48, %r79;
	and.b32  	%r81, %r11, -2;
	add.s32 	%r16, %r15, %r81;
	mov.b32 	%r128, 1;
	@%p6 bra 	$L__BB0_11;
	setp.neu.f32 	%p7, %f1, %f2;
	mov.b32 	%r128, 0;
	@%p7 bra 	$L__BB0_11;
	ld.shared.u16 	%rs64, [%r15];
	ld.shared.u16 	%rs65, [%r16];
	setp.lt.u16 	%p8, %rs64, %rs65;
	selp.u32 	%r128, 1, 0, %p8;
$L__BB0_11:
	setp.ne.s32 	%p9, %r128, %r10;
	@%p9 bra 	$L__BB0_13;
	st.shared.f32 	[%r13], %f2;
	st.shared.f32 	[%r14], %f1;
	ld.shared.u16 	%rs66, [%r15];
	ld.shared.u16 	%rs67, [%r16];
	st.shared.u16 	[%r15], %rs67;
	st.shared.u16 	[%r16], %rs66;
$L__BB0_13:
	setp.gt.u32 	%p10, %r11, 3;
	@%p10 bra 	$L__BB0_7;
	shl.b32 	%r19, %r126, 1;
	setp.lt.u32 	%p11, %r126, 512;
	mov.u32 	%r126, %r19;
	@%p11 bra 	$L__BB0_6;
	setp.gt.u32 	%p12, %r1, 511;
	bar.sync 	0;
	@%p12 bra 	$L__BB0_21;
	ld.shared.f32 	%f3, [%r3];
	ld.shared.f32 	%f4, [%r3+2048];
	setp.gt.f32 	%p13, %f3, %f4;
	@%p13 bra 	$L__BB0_21;
	setp.eq.f32 	%p14, %f3, %f4;
	ld.shared.u16 	%rs1, [%r2];
	@%p14 bra 	$L__BB0_19;
	ld.shared.u16 	%rs69, [%r2+1024];
	bra.uni 	$L__BB0_20;
$L__BB0_19:
	ld.shared.u16 	%rs69, [%r2+1024];
	setp.lt.u16 	%p15, %rs1, %rs69;
	@%p15 bra 	$L__BB0_21;
$L__BB0_20:
	st.shared.f32 	[%r3], %f4;
	st.shared.f32 	[%r3+2048], %f3;
	st.shared.u16 	[%r2], %rs69;
	st.shared.u16 	[%r2+1024], %rs1;
$L__BB0_21:
	setp.gt.u32 	%p16, %r1, 511;
	bar.sync 	0;
	@%p16 bra 	$L__BB0_27;
	and.b32  	%r83, %r1, 255;
	sub.s32 	%r20, %r47, %r83;
	shl.b32 	%r84, %r20, 2;
	add.s32 	%r21, %r50, %r84;
	ld.shared.f32 	%f5, [%r21];
	ld.shared.f32 	%f6, [%r21+1024];
	setp.gt.f32 	%p17, %f5, %f6;
	@%p17 bra 	$L__BB0_27;
	setp.eq.f32 	%p18, %f5, %f6;
	shl.b32 	%r86, %r20, 1;
	add.s32 	%r22, %r48, %r86;
	@%p18 bra 	$L__BB0_25;
	ld.shared.u16 	%rs71, [%r22];
	ld.shared.u16 	%rs70, [%r22+512];
	bra.uni 	$L__BB0_26;
$L__BB0_25:
	ld.shared.u16 	%rs71, [%r22];
	ld.shared.u16 	%rs70, [%r22+512];
	setp.lt.u16 	%p19, %rs71, %rs70;
	@%p19 bra 	$L__BB0_27;
$L__BB0_26:
	st.shared.f32 	[%r21], %f6;
	st.shared.f32 	[%r21+1024], %f5;
	st.shared.u16 	[%r22], %rs70;
	st.shared.u16 	[%r22+512], %rs71;
$L__BB0_27:
	setp.gt.u32 	%p20, %r1, 511;
	bar.sync 	0;
	@%p20 bra 	$L__BB0_33;
	and.b32  	%r88, %r1, 127;
	sub.s32 	%r23, %r47, %r88;
	shl.b32 	%r89, %r23, 2;
	add.s32 	%r24, %r50, %r89;
	ld.shared.f32 	%f7, [%r24];
	ld.shared.f32 	%f8, [%r24+512];
	setp.gt.f32 	%p21, %f7, %f8;
	@%p21 bra 	$L__BB0_33;
	setp.eq.f32 	%p22, %f7, %f8;
	shl.b32 	%r91, %r23, 1;
	add.s32 	%r25, %r48, %r91;
	@%p22 bra 	$L__BB0_31;
	ld.shared.u16 	%rs73, [%r25];
	ld.shared.u16 	%rs72, [%r25+256];
	bra.uni 	$L__BB0_32;
$L__BB0_31:
	ld.shared.u16 	%rs73, [%r25];
	ld.shared.u16 	%rs72, [%r25+256];
	setp.lt.u16 	%p23, %rs73, %rs72;
	@%p23 bra 	$L__BB0_33;
$L__BB0_32:
	st.shared.f32 	[%r24], %f8;
	st.shared.f32 	[%r24+512], %f7;
	st.shared.u16 	[%r25], %rs72;
	st.shared.u16 	[%r25+256], %rs73;
$L__BB0_33:
	setp.gt.u32 	%p24, %r1, 511;
	bar.sync 	0;
	@%p24 bra 	$L__BB0_39;
	and.b32  	%r93, %r1, 63;
	sub.s32 	%r26, %r47, %r93;
	shl.b32 	%r94, %r26, 2;
	add.s32 	%r27, %r50, %r94;
	ld.shared.f32 	%f9, [%r27];
	ld.shared.f32 	%f10, [%r27+256];
	setp.gt.f32 	%p25, %f9, %f10;
	@%p25 bra 	$L__BB0_39;
	setp.eq.f32 	%p26, %f9, %f10;
	shl.b32 	%r96, %r26, 1;
	add.s32 	%r28, %r48, %r96;
	@%p26 bra 	$L__BB0_37;
	ld.shared.u16 	%rs75, [%r28];
	ld.shared.u16 	%rs74, [%r28+128];
	bra.uni 	$L__BB0_38;
$L__BB0_37:
	ld.shared.u16 	%rs75, [%r28];
	ld.shared.u16 	%rs74, [%r28+128];
	setp.lt.u16 	%p27, %rs75, %rs74;
	@%p27 bra 	$L__BB0_39;
$L__BB0_38:
	st.shared.f32 	[%r27], %f10;
	st.shared.f32 	[%r27+256], %f9;
	st.shared.u16 	[%r28], %rs74;
	st.shared.u16 	[%r28+128], %rs75;
$L__BB0_39:
	setp.gt.u32 	%p28, %r1, 511;
	bar.sync 	0;
	@%p28 bra 	$L__BB0_45;
	and.b32  	%r98, %r1, 31;
	sub.s32 	%r29, %r47, %r98;
	shl.b32 	%r99, %r29, 2;
	add.s32 	%r30, %r50, %r99;
	ld.shared.f32 	%f11, [%r30];
	ld.shared.f32 	%f12, [%r30+128];
	setp.gt.f32 	%p29, %f11, %f12;
	@%p29 bra 	$L__BB0_45;
	setp.eq.f32 	%p30, %f11, %f12;
	shl.b32 	%r101, %r29, 1;
	add.s32 	%r31, %r48, %r101;
	@%p30 bra 	$L__BB0_43;
	ld.shared.u16 	%rs77, [%r31];
	ld.shared.u16 	%rs76, [%r31+64];
	bra.uni 	$L__BB0_44;
$L__BB0_43:
	ld.shared.u16 	%rs77, [%r31];
	ld.shared.u16 	%rs76, [%r31+64];
	setp.lt.u16 	%p31, %rs77, %rs76;
	@%p31 bra 	$L__BB0_45;
$L__BB0_44:
	st.shared.f32 	[%r30], %f12;
	st.shared.f32 	[%r30+128], %f11;
	st.shared.u16 	[%r31], %rs76;
	st.shared.u16 	[%r31+64], %rs77;
$L__BB0_45:
	setp.gt.u32 	%p32, %r1, 511;
	bar.sync 	0;
	@%p32 bra 	$L__BB0_51;
	and.b32  	%r103, %r1, 15;
	sub.s32 	%r32, %r47, %r103;
	shl.b32 	%r104, %r32, 2;
	add.s32 	%r33, %r50, %r104;
	ld.shared.f32 	%f13, [%r33];
	ld.shared.f32 	%f14, [%r33+64];
	setp.gt.f32 	%p33, %f13, %f14;
	@%p33 bra 	$L__BB0_51;
	setp.eq.f32 	%p34, %f13, %f14;
	shl.b32 	%r106, %r32, 1;
	add.s32 	%r34, %r48, %r106;
	@%p34 bra 	$L__BB0_49;
	ld.shared.u16 	%rs79, [%r34];
	ld.shared.u16 	%rs78, [%r34+32];
	bra.uni 	$L__BB0_50;
$L__BB0_49:
	ld.shared.u16 	%rs79, [%r34];
	ld.shared.u16 	%rs78, [%r34+32];
	setp.lt.u16 	%p35, %rs79, %rs78;
	@%p35 bra 	$L__BB0_51;
$L__BB0_50:
	st.shared.f32 	[%r33], %f14;
	st.shared.f32 	[%r33+64], %f13;
	st.shared.u16 	[%r34], %rs78;
	st.shared.u16 	[%r34+32], %rs79;
$L__BB0_51:
	setp.gt.u32 	%p36, %r1, 511;
	bar.sync 	0;
	@%p36 bra 	$L__BB0_57;
	and.b32  	%r108, %r1, 7;
	sub.s32 	%r35, %r47, %r108;
	shl.b32 	%r109, %r35, 2;
	add.s32 	%r36, %r50, %r109;
	ld.shared.f32 	%f15, [%r36];
	ld.shared.f32 	%f16, [%r36+32];
	setp.gt.f32 	%p37, %f15, %f16;
	@%p37 bra 	$L__BB0_57;
	setp.eq.f32 	%p38, %f15, %f16;
	shl.b32 	%r111, %r35, 1;
	add.s32 	%r37, %r48, %r111;
	@%p38 bra 	$L__BB0_55;
	ld.shared.u16 	%rs81, [%r37];
	ld.shared.u16 	%rs80, [%r37+16];
	bra.uni 	$L__BB0_56;
$L__BB0_55:
	ld.shared.u16 	%rs81, [%r37];
	ld.shared.u16 	%rs80, [%r37+16];
	setp.lt.u16 	%p39, %rs81, %rs80;
	@%p39 bra 	$L__BB0_57;
$L__BB0_56:
	st.shared.f32 	[%r36], %f16;
	st.shared.f32 	[%r36+32], %f15;
	st.shared.u16 	[%r37], %rs80;
	st.shared.u16 	[%r37+16], %rs81;
$L__BB0_57:
	setp.gt.u32 	%p40, %r1, 511;
	bar.sync 	0;
	@%p40 bra 	$L__BB0_63;
	and.b32  	%r113, %r1, 3;
	sub.s32 	%r38, %r47, %r113;
	shl.b32 	%r114, %r38, 2;
	add.s32 	%r39, %r50, %r114;
	ld.shared.f32 	%f17, [%r39];
	ld.shared.f32 	%f18, [%r39+16];
	setp.gt.f32 	%p41, %f17, %f18;
	@%p41 bra 	$L__BB0_63;
	setp.eq.f32 	%p42, %f17, %f18;
	shl.b32 	%r116, %r38, 1;
	add.s32 	%r40, %r48, %r116;
	@%p42 bra 	$L__BB0_61;
	ld.shared.u16 	%rs83, [%r40];
	ld.shared.u16 	%rs82, [%r40+8];
	bra.uni 	$L__BB0_62;
$L__BB0_61:
	ld.shared.u16 	%rs83, [%r40];
	ld.shared.u16 	%rs82, [%r40+8];
	setp.lt.u16 	%p43, %rs83, %rs82;
	@%p43 bra 	$L__BB0_63;
$L__BB0_62:
	st.shared.f32 	[%r39], %f18;
	st.shared.f32 	[%r39+16], %f17;
	st.shared.u16 	[%r40], %rs82;
	st.shared.u16 	[%r40+8], %rs83;
$L__BB0_63:
	setp.gt.u32 	%p44, %r1, 511;
	bar.sync 	0;
	@%p44 bra 	$L__BB0_69;
	and.b32  	%r118, %r1, 1;
	sub.s32 	%r41, %r47, %r118;
	shl.b32 	%r119, %r41, 2;
	add.s32 	%r42, %r50, %r119;
	ld.shared.f32 	%f19, [%r42];
	ld.shared.f32 	%f20, [%r42+8];
	setp.gt.f32 	%p45, %f19, %f20;
	@%p45 bra 	$L__BB0_69;
	setp.eq.f32 	%p46, %f19, %f20;
	shl.b32 	%r121, %r41, 1;
	add.s32 	%r43, %r48, %r121;
	@%p46 bra 	$L__BB0_67;
	ld.shared.u16 	%rs85, [%r43];
	ld.shared.u16 	%rs84, [%r43+4];
	bra.uni 	$L__BB0_68;
$L__BB0_67:
	ld.shared.u16 	%rs85, [%r43];
	ld.shared.u16 	%rs84, [%r43+4];
	setp.lt.u16 	%p47, %rs85, %rs84;
	@%p47 bra 	$L__BB0_69;
$L__BB0_68:
	st.shared.f32 	[%r42], %f20;
	st.shared.f32 	[%r42+8], %f19;
	st.shared.u16 	[%r43], %rs84;
	st.shared.u16 	[%r43+4], %rs85;
$L__BB0_69:
	setp.gt.u32 	%p48, %r1, 511;
	bar.sync 	0;
	@%p48 bra 	$L__BB0_75;
	add.s32 	%r44, %r3, %r49;
	ld.shared.f32 	%f21, [%r44];
	ld.shared.f32 	%f22, [%r44+4];
	setp.gt.f32 	%p49, %f21, %f22;
	@%p49 bra 	$L__BB0_75;
	setp.eq.f32 	%p50, %f21, %f22;
	add.s32 	%r45, %r2, %r47;
	@%p50 bra 	$L__BB0_73;
	ld.shared.u16 	%rs87, [%r45];
	ld.shared.u16 	%rs86, [%r45+2];
	bra.uni 	$L__BB0_74;
$L__BB0_73:
	ld.shared.u16 	%rs87, [%r45];
	ld.shared.u16 	%rs86, [%r45+2];
	setp.lt.u16 	%p51, %rs87, %rs86;
	@%p51 bra 	$L__BB0_75;
$L__BB0_74:
	st.shared.f32 	[%r44], %f22;
	st.shared.f32 	[%r44+4], %f21;
	st.shared.u16 	[%r45], %rs86;
	st.shared.u16 	[%r45+2], %rs87;
$L__BB0_75:
	setp.ge.u32 	%p52, %r1, %r46;
	bar.sync 	0;
	@%p52 bra 	$L__BB0_77;
	shl.b32 	%r124, %r46, 4;
	cvt.s64.s32 	%rd5, %r124;
	add.s64 	%rd6, %rd1, %rd5;
	ld.shared.u16 	%rs68, [%r2];
	mul.wide.u32 	%rd7, %r1, 2;
	add.s64 	%rd8, %rd6, %rd7;
	st.global.u16 	[%rd8], %rs68;
$L__BB0_77:
	ret;

}


// ===== COMPILED SASS (sm_100) =====

	.target	sm_100

	.elftype	@"ET_EXEC"


//--------------------- .note.nv.tkinfo           --------------------------
	.section	.note.nv.tkinfo,"",@"SHT_NOTE"
	.sectionflags	@"SHF_NOTE_NV_TKINFO"
	.tkinfo
        /*0018*/ 	.word	0x00000002
        /*0030*/ 	.string	""
        /*0030*/ 	.string	"ptxas"
        /*0030*/ 	.string	"Cuda compilation tools, release 13.0, V13.0.88"
        /*0030*/ 	.string	"Build cuda_13.0.r13.0/compiler.36424714_0"
        /*0030*/ 	.string	"-arch sm_100 -m 64 "



//--------------------- .note.nv.cuinfo           --------------------------
	.section	.note.nv.cuinfo,"",@"SHT_NOTE"
	.sectionflags	@"SHF_NOTE_NV_CUINFO"
        /*0018*/ 	.short	0x0002
        /*001a*/ 	.short	0x0064
        /*001c*/ 	.short	0x0082
	.zero		2


//--------------------- .nv.info                  --------------------------
	.section	.nv.info,"",@"SHT_CUDA_INFO"
	.align	4


	//----- nvinfo : EIATTR_REGCOUNT
	.align		4
        /*0000*/ 	.byte	0x04, 0x2f
        /*0002*/ 	.short	(.L_1 - .L_0)
	.align		4
.L_0:
        /*0004*/ 	.word	index@(_Z7pfmSortPhi)
        /*0008*/ 	.word	0x0000001a


	//----- nvinfo : EIATTR_FRAME_SIZE
	.align		4
.L_1:
        /*000c*/ 	.byte	0x04, 0x11
        /*000e*/ 	.short	(.L_3 - .L_2)
	.align		4
.L_2:
        /*0010*/ 	.word	index@(_Z7pfmSortPhi)
        /*0014*/ 	.word	0x00000000


	//----- nvinfo : EIATTR_MIN_STACK_SIZE
	.align		4
.L_3:
        /*0018*/ 	.byte	0x04, 0x12
        /*001a*/ 	.short	(.L_5 - .L_4)
	.align		4
.L_4:
        /*001c*/ 	.word	index@(_Z7pfmSortPhi)
        /*0020*/ 	.word	0x00000000
.L_5:


//--------------------- .nv.compat                --------------------------
	.section	.nv.compat,"",@"SHT_CUDA_COMPAT_INFO"
	.align	4
        /*0000*/ 	.byte	0x02, 0x09, 0x00, 0x00, 0x02, 0x02, 0x01, 0x00, 0x02, 0x05, 0x05, 0x00, 0x03, 0x07, 0x01, 0x01
        /*0010*/ 	.byte	0x02, 0x03, 0x00, 0x00, 0x02, 0x06, 0x01, 0x00, 0x04, 0x0b, 0x08, 0x00, 0x01, 0x00, 0x00, 0x00
        /*0020*/ 	.byte	0x00, 0x00, 0x00, 0x00


//--------------------- .nv.info._Z7pfmSortPhi    --------------------------
	.section	.nv.info._Z7pfmSortPhi,"",@"SHT_CUDA_INFO"
	.sectionflags	@""
	.align	4


	//----- nvinfo : EIATTR_CUDA_API_VERSION
	.align		4
        /*0000*/ 	.byte	0x04, 0x37
        /*0002*/ 	.short	(.L_7 - .L_6)
.L_6:
        /*0004*/ 	.word	0x00000082


	//----- nvinfo : EIATTR_KPARAM_INFO
	.align		4
.L_7:
        /*0008*/ 	.byte	0x04, 0x17
        /*000a*/ 	.short	(.L_9 - .L_8)
.L_8:
        /*000c*/ 	.word	0x00000000
        /*0010*/ 	.short	0x0001
        /*0012*/ 	.short	0x0008
        /*0014*/ 	.byte	0x00, 0xf0, 0x11, 0x00


	//----- nvinfo : EIATTR_KPARAM_INFO
	.align		4
.L_9:
        /*0018*/ 	.byte	0x04, 0x17
        /*001a*/ 	.short	(.L_11 - .L_10)
.L_10:
        /*001c*/ 	.word	0x00000000
        /*0020*/ 	.short	0x0000
        /*0022*/ 	.short	0x0000
        /*0024*/ 	.byte	0x00, 0xf5, 0x21, 0x00


	//----- nvinfo : EIATTR_SPARSE_MMA_MASK
	.align		4
.L_11:
        /*0028*/ 	.byte	0x03, 0x50
        /*002a*/ 	.short	0x0000


	//----- nvinfo : EIATTR_MAXREG_COUNT
	.align		4
        /*002c*/ 	.byte	0x03, 0x1b
        /*002e*/ 	.short	0x00ff


	//----- nvinfo : EIATTR_NUM_BARRIERS
	.align		4
        /*0030*/ 	.byte	0x02, 0x4c
        /*0032*/ 	.byte	0x01
	.zero		1


	//----- nvinfo : EIATTR_MERCURY_ISA_VERSION
	.align		4
        /*0034*/ 	.byte	0x03, 0x5f
        /*0036*/ 	.short	0x0101


	//----- nvinfo : EIATTR_VRC_CTA_INIT_COUNT
	.align		4
        /*0038*/ 	.byte	0x02, 0x4a
	.zero		1
	.zero		1


	//----- nvinfo : EIATTR_EXIT_INSTR_OFFSETS
	.align		4
        /*003c*/ 	.byte	0x04, 0x1c
        /*003e*/ 	.short	(.L_13 - .L_12)


	//   ....[0]....
.L_12:
        /*0040*/ 	.word	0x000018f0


	//   ....[1]....
        /*0044*/ 	.word	0x00001990


	//----- nvinfo : EIATTR_CRS_STACK_SIZE
	.align		4
.L_13:
        /*0048*/ 	.byte	0x04, 0x1e
        /*004a*/ 	.short	(.L_15 - .L_14)
.L_14:
        /*004c*/ 	.word	0x00000000


	//----- nvinfo : EIATTR_CBANK_PARAM_SIZE
	.align		4
.L_15:
        /*0050*/ 	.byte	0x03, 0x19
        /*0052*/ 	.short	0x000c


	//----- nvinfo : EIATTR_PARAM_CBANK
	.align		4
        /*0054*/ 	.byte	0x04, 0x0a
        /*0056*/ 	.short	(.L_17 - .L_16)
	.align		4
.L_16:
        /*0058*/ 	.word	index@(.nv.constant0._Z7pfmSortPhi)
        /*005c*/ 	.short	0x0380
        /*005e*/ 	.short	0x000c


	//----- nvinfo : EIATTR_SW_WAR
	.align		4
.L_17:
        /*0060*/ 	.byte	0x04, 0x36
        /*0062*/ 	.short	(.L_19 - .L_18)
.L_18:
        /*0064*/ 	.word	0x00000008
.L_19:


//--------------------- .nv.callgraph             --------------------------
	.section	.nv.callgraph,"",@"SHT_CUDA_CALLGRAPH"
	.align	4
	.sectionentsize	8
	.align		4
        /*0000*/ 	.word	0x00000000
	.align		4
        /*0004*/ 	.word	0xffffffff
	.align		4
        /*0008*/ 	.word	0x00000000
	.align		4
        /*000c*/ 	.word	0xfffffffe
	.align		4
        /*0010*/ 	.word	0x00000000
	.align		4
        /*0014*/ 	.word	0xfffffffd
	.align		4
        /*0018*/ 	.word	0x00000000
	.align		4
        /*001c*/ 	.word	0xfffffffc


//--------------------- .text._Z7pfmSortPhi       --------------------------
	.section	.text._Z7pfmSortPhi,"ax",@progbits
	.align	128
        .global         _Z7pfmSortPhi
        .type           _Z7pfmSortPhi,@function
        .size           _Z7pfmSortPhi,(.L_x_52 - _Z7pfmSortPhi)
        .other          _Z7pfmSortPhi,@"STO_CUDA_ENTRY STV_DEFAULT"
_Z7pfmSortPhi:
.text._Z7pfmSortPhi:
[----:B------:R-:W-:Y:S01]  /*0000*/  LDC R1, c[0x0][0x37c] ;  /* 0x0000df00ff017b82 */ /* 0x000fe20000000800 */
[----:B------:R-:W0:Y:S01]  /*0010*/  S2R R17, SR_CgaCtaId ;  /* 0x0000000000117919 */ /* 0x000e220000008800 */
[----:B------:R-:W-:Y:S01]  /*0020*/  MOV R2, 0x400 ;  /* 0x0000040000027802 */ /* 0x000fe20000000f00 */
[----:B------:R-:W1:Y:S01]  /*0030*/  LDCU UR5, c[0x0][0x388] ;  /* 0x00007100ff0577ac */ /* 0x000e620008000800 */
[----:B------:R-:W-:Y:S01]  /*0040*/  IMAD.MOV.U32 R4, RZ, RZ, 0xffff ;  /* 0x0000ffffff047424 */ /* 0x000fe200078e00ff */
[----:B------:R-:W2:Y:S01]  /*0050*/  S2R R0, SR_TID.X ;  /* 0x0000000000007919 */ /* 0x000ea20000002100 */
[----:B------:R-:W-:Y:S01]  /*0060*/  IMAD.MOV.U32 R6, RZ, RZ, -0x40800000 ;  /* 0xbf800000ff067424 */ /* 0x000fe200078e00ff */
[----:B------:R-:W3:Y:S01]  /*0070*/  LDCU.64 UR8, c[0x0][0x358] ;  /* 0x00006b00ff0877ac */ /* 0x000ee20008000a00 */
[----:B------:R-:W-:Y:S01]  /*0080*/  VIADD R9, R2, 0x800 ;  /* 0x0000080002097836 */ /* 0x000fe20000000000 */
[----:B------:R-:W-:Y:S01]  /*0090*/  BSSY.RECONVERGENT B0, `(.L_x_0) ;  /* 0x0000018000007945 */ /* 0x000fe20003800200 */
[----:B------:R-:W4:Y:S01]  /*00a0*/  LDCU.64 UR6, c[0x0][0x380] ;  /* 0x00007000ff0677ac */ /* 0x000f220008000a00 */
[----:B-1----:R-:W-:Y:S01]  /*00b0*/  UIMAD UR4, UR5, 0x17, URZ ;  /* 0x00000017050478a4 */ /* 0x002fe2000f8e02ff */
[----:B0-----:R-:W-:-:S02]  /*00c0*/  LEA R3, R17, R2, 0x18 ;  /* 0x0000000211037211 */ /* 0x001fc400078ec0ff */
[----:B------:R-:W-:-:S03]  /*00d0*/  LEA R9, R17, R9, 0x18 ;  /* 0x0000000911097211 */ /* 0x000fc600078ec0ff */
[C---:B--2---:R-:W-:Y:S01]  /*00e0*/  ISETP.GE.AND P1, PT, R0.reuse, UR4, PT ;  /* 0x0000000400007c0c */ /* 0x044fe2000bf26270 */
[C---:B------:R-:W-:Y:S01]  /*00f0*/  IMAD R7, R0.reuse, 0x2, R3 ;  /* 0x0000000200077824 */ /* 0x040fe200078e0203 */
[C---:B------:R-:W-:Y:S01]  /*0100*/  ISETP.GE.U32.AND P0, PT, R0.reuse, UR5, PT ;  /* 0x0000000500007c0c */ /* 0x040fe2000bf06070 */
[----:B------:R-:W-:-:S03]  /*0110*/  IMAD R5, R0, 0x4, R9 ;  /* 0x0000000400057824 */ /* 0x000fc600078e0209 */
[----:B------:R0:W-:Y:S04]  /*0120*/  STS.U16 [R7], R4 ;  /* 0x0000000407007388 */ /* 0x0001e80000000400 */
[----:B------:R0:W-:Y:S03]  /*0130*/  STS [R5], R6 ;  /* 0x0000000605007388 */ /* 0x0001e60000000800 */
[----:B---34-:R-:W-:Y:S05]  /*0140*/  @P1 BRA `(.L_x_1) ;  /* 0x0000000000301947 */ /* 0x018fea0003800000 */
[----:B------:R-:W1:Y:S01]  /*0150*/  LDC R19, c[0x0][0x360] ;  /* 0x0000d800ff137b82 */ /* 0x000e620000000800 */
[----:B0-----:R-:W-:Y:S02]  /*0160*/  VIADD R6, R2, 0x1800 ;  /* 0x0000180002067836 */ /* 0x001fe40000000000 */
[----:B------:R-:W-:-:S03]  /*0170*/  IMAD.MOV.U32 R4, RZ, RZ, R0 ;  /* 0x000000ffff047224 */ /* 0x000fc600078e0000 */
[----:B------:R-:W-:-:S07]  /*0180*/  LEA R13, R17, R6, 0x18 ;  /* 0x00000006110d7211 */ /* 0x000fce00078ec0ff */
.L_x_2:
[----:B--2---:R-:W-:-:S04]  /*0190*/  IADD3 R10, P1, PT, R4, UR6, RZ ;  /* 0x00000006040a7c10 */ /* 0x004fc8000ff3e0ff */
[----:B------:R-:W-:-:S05]  /*01a0*/  LEA.HI.X.SX32 R11, R4, UR7, 0x1, P1 ;  /* 0x00000007040b7c11 */ /* 0x000fca00088f0eff */
[----:B------:R-:W2:Y:S01]  /*01b0*/  LDG.E.U8 R10, desc[UR8][R10.64] ;  /* 0x000000080a0a7981 */ /* 0x000ea2000c1e1100 */
[--C-:B------:R-:W-:Y:S02]  /*01c0*/  IMAD.IADD R15, R13, 0x1, R4.reuse ;  /* 0x000000010d0f7824 */ /* 0x100fe400078e0204 */
[----:B-1----:R-:W-:-:S05]  /*01d0*/  IMAD.IADD R4, R19, 0x1, R4 ;  /* 0x0000000113047824 */ /* 0x002fca00078e0204 */
[----:B------:R-:W-:Y:S01]  /*01e0*/  ISETP.GE.AND P1, PT, R4, UR4, PT ;  /* 0x0000000404007c0c */ /* 0x000fe2000bf26270 */
[----:B--2---:R2:W-:-:S12]  /*01f0*/  STS.U8 [R15], R10 ;  /* 0x0000000a0f007388 */ /* 0x0045d80000000000 */
[----:B------:R-:W-:Y:S05]  /*0200*/  @!P1 BRA `(.L_x_2) ;  /* 0xfffffffc00e09947 */ /* 0x000fea000383ffff */
.L_x_1:
[----:B------:R-:W-:Y:S05]  /*0210*/  BSYNC.RECONVERGENT B0 ;  /* 0x0000000000007941 */ /* 0x000fea0003800200 */
.L_x_0:
[----:B------:R-:W-:Y:S04]  /*0220*/  BSSY.RECONVERGENT B0, `(.L_x_3) ;  /* 0x000001f000007945 */ /* 0x000fe80003800200 */
[----:B------:R-:W-:Y:S05]  /*0230*/  @P0 BRA `(.L_x_4) ;  /* 0x0000000000740947 */ /* 0x000fea0003800000 */
[----:B------:R-:W-:Y:S02]  /*0240*/  VIADD R2, R2, 0x1800 ;  /* 0x0000180002027836 */ /* 0x000fe40000000000 */
[----:B------:R-:W-:-:S03]  /*0250*/  IMAD.U32 R19, RZ, RZ, UR5 ;  /* 0x00000005ff137e24 */ /* 0x000fc6000f8e00ff */
[----:B------:R-:W-:Y:S01]  /*0260*/  LEA R17, R17, R2, 0x18 ;  /* 0x0000000211117211 */ /* 0x000fe200078ec0ff */
[----:B------:R-:W-:-:S04]  /*0270*/  IMAD R2, R19, 0x12, R0 ;  /* 0x0000001213027824 */ /* 0x000fc800078e0200 */
[----:B------:R-:W-:Y:S02]  /*0280*/  IMAD R11, R19, 0x10, R17 ;  /* 0x00000010130b7824 */ /* 0x000fe400078e0211 */
[----:B------:R-:W-:Y:S02]  /*0290*/  IMAD.IADD R2, R17, 0x1, R2 ;  /* 0x0000000111027824 */ /* 0x000fe400078e0202 */
[C---:B------:R-:W-:Y:S02]  /*02a0*/  IMAD R11, R0.reuse, 0x2, R11 ;  /* 0x00000002000b7824 */ /* 0x040fe400078e020b */
[----:B------:R-:W-:Y:S01]  /*02b0*/  IMAD R8, R0, 0x4, R17 ;  /* 0x0000000400087824 */ /* 0x000fe200078e0211 */
[----:B0-----:R-:W0:Y:S01]  /*02c0*/  LDS.U8 R4, [R2] ;  /* 0x0000000002047984 */ /* 0x001e220000000000 */
[C---:B------:R-:W-:Y:S02]  /*02d0*/  IMAD R17, R19.reuse, 0x3, R2 ;  /* 0x0000000313117824 */ /* 0x040fe400078e0202 */
[----:B------:R-:W-:Y:S01]  /*02e0*/  IMAD R19, R19, 0xc, R8 ;  /* 0x0000000c13137824 */ /* 0x000fe200078e0208 */
[----:B------:R-:W1:Y:S01]  /*02f0*/  LDS.U16 R6, [R11] ;  /* 0x000000000b067984 */ /* 0x000e620000000400 */
[----:B0-----:R-:W-:-:S03]  /*0300*/  IADD3 R4, PT, PT, -R4, 0x3, RZ ;  /* 0x0000000304047810 */ /* 0x001fc60007ffe1ff */
[----:B-1----:R-:W-:Y:S01]  /*0310*/  STS.U16 [R7], R6 ;  /* 0x0000000607007388 */ /* 0x002fe20000000400 */
[----:B------:R-:W-:Y:S03]  /*0320*/  I2F.F64 R12, R4 ;  /* 0x00000004000c7312 */ /* 0x000fe60000201c00 */
[----:B------:R-:W2:Y:S04]  /*0330*/  LDS R16, [R8] ;  /* 0x0000000008107984 */ /* 0x000ea80000000800 */
[----:B------:R-:W0:Y:S04]  /*0340*/  LDS.U8 R18, [R17] ;  /* 0x0000000011127984 */ /* 0x000e280000000000 */
[----:B------:R-:W1:Y:S04]  /*0350*/  LDS R19, [R19] ;  /* 0x0000000013137984 */ /* 0x000e680000000800 */
[----:B------:R-:W3:Y:S01]  /*0360*/  LDS.U8 R20, [R17+UR5] ;  /* 0x0000000511147984 */ /* 0x000ee20008000000 */
[----:B--2---:R-:W2:Y:S08]  /*0370*/  F2F.F64.F32 R10, R16 ;  /* 0x00000010000a7310 */ /* 0x004eb00000201800 */
[----:B0-----:R-:W0:Y:S01]  /*0380*/  I2F.F64.U16 R14, R18 ;  /* 0x00000012000e7312 */ /* 0x001e220000101800 */
[----:B--2---:R-:W-:-:S07]  /*0390*/  DFMA R10, R12, 1000, R10 ;  /* 0x408f40000c0a782b */ /* 0x004fce000000000a */
[----:B-1----:R-:W1:Y:S01]  /*03a0*/  I2F.F64.U32 R12, R19 ;  /* 0x00000013000c7312 */ /* 0x002e620000201800 */
[----:B0-----:R-:W-:-:S07]  /*03b0*/  DFMA R10, R14, 10, R10 ;  /* 0x402400000e0a782b */ /* 0x001fce000000000a */
[----:B---3--:R-:W0:Y:S01]  /*03c0*/  I2F.F64.U16 R14, R20 ;  /* 0x00000014000e7312 */ /* 0x008e220000101800 */
[----:B-1----:R-:W-:-:S08]  /*03d0*/  DFMA R10, R12, 100, R10 ;  /* 0x405900000c0a782b */ /* 0x002fd0000000000a */
[----:B0-----:R-:W-:-:S10]  /*03e0*/  DFMA R10, R14, 100, R10 ;  /* 0x405900000e0a782b */ /* 0x001fd4000000000a */
[----:B------:R-:W0:Y:S02]  /*03f0*/  F2F.F32.F64 R10, R10 ;  /* 0x0000000a000a7310 */ /* 0x000e240000301000 */
[----:B0-----:R1:W-:Y:S02]  /*0400*/  STS [R5], R10 ;  /* 0x0000000a05007388 */ /* 0x0013e40000000800 */
.L_x_4:
[----:B------:R-:W-:Y:S05]  /*0410*/  BSYNC.RECONVERGENT B0 ;  /* 0x0000000000007941 */ /* 0x000fea0003800200 */
.L_x_3:
[----:B------:R-:W-:Y:S06]  /*0420*/  BAR.SYNC.DEFER_BLOCKING 0x0 ;  /* 0x0000000000007b1d */ /* 0x000fec0000010000 */
[----:B------:R-:W-:-:S05]  /*0430*/  UMOV UR4, 0x2 ;  /* 0x0000000200047882 */ /* 0x000fca0000000000 */
.L_x_10:
[----:B------:R-:W-:Y:S01]  /*0440*/  USHF.R.U32.HI UR5, URZ, 0x1, UR4 ;  /* 0x00000001ff057899 */ /* 0x000fe20008011604 */
[----:B------:R-:W-:Y:S01]  /*0450*/  ISETP.GT.U32.AND P0, PT, R0, 0x1ff, PT ;  /* 0x000001ff0000780c */ /* 0x000fe20003f04070 */
[----:B------:R-:W-:-:S04]  /*0460*/  IMAD.U32 R2, RZ, RZ, UR4 ;  /* 0x00000004ff027e24 */ /* 0x000fc8000f8e00ff */
[----:B------:R-:W-:-:S04]  /*0470*/  LOP3.LUT P1, RZ, R0, UR5, RZ, 0xc0, !PT ;  /* 0x0000000500ff7c12 */ /* 0x000fc8000f82c0ff */
[----:B---3--:R-:W-:-:S09]  /*0480*/  SEL R13, RZ, 0x1, !P1 ;  /* 0x00000001ff0d7807 */ /* 0x008fd20004800000 */
.L_x_9:
[----:B------:R-:W-:Y:S01]  /*0490*/  BAR.SYNC.DEFER_BLOCKING 0x0 ;  /* 0x0000000000007b1d */ /* 0x000fe20000010000 */
[--C-:B------:R-:W-:Y:S01]  /*04a0*/  IMAD.MOV.U32 R8, RZ, RZ, R2.reuse ;  /* 0x000000ffff087224 */ /* 0x100fe200078e0002 */
[----:B------:R-:W-:-:S04]  /*04b0*/  SHF.R.U32.HI R2, RZ, 0x1, R2 ;  /* 0x00000001ff027819 */ /* 0x000fc80000011602 */
[----:B------:R-:W-:Y:S04]  /*04c0*/  BSSY.RECONVERGENT B0, `(.L_x_5) ;  /* 0x000001e000007945 */ /* 0x000fe80003800200 */
[----:B---3--:R-:W-:Y:S05]  /*04d0*/  @P0 BRA `(.L_x_6) ;  /* 0x0000000000700947 */ /* 0x008fea0003800000 */
[----:B------:R-:W-:Y:S01]  /*04e0*/  VIADD R11, R2, 0x1ff ;  /* 0x000001ff020b7836 */ /* 0x000fe20000000000 */
[----:B0-----:R-:W-:Y:S01]  /*04f0*/  LOP3.LUT R6, R8, 0xfffffffe, RZ, 0xc0, !PT ;  /* 0xfffffffe08067812 */ /* 0x001fe200078ec0ff */
[----:B------:R-:W-:Y:S03]  /*0500*/  BSSY.RECONVERGENT B1, `(.L_x_7) ;  /* 0x0000012000017945 */ /* 0x000fe60003800200 */
[----:B------:R-:W-:-:S05]  /*0510*/  LOP3.LUT R11, R11, R0, RZ, 0xc0, !PT ;  /* 0x000000000b0b7212 */ /* 0x000fca00078ec0ff */
[----:B------:R-:W-:-:S04]  /*0520*/  IMAD R4, R0, 0x2, -R11 ;  /* 0x0000000200047824 */ /* 0x000fc800078e0a0b */
[C---:B--2---:R-:W-:Y:S02]  /*0530*/  IMAD R15, R4.reuse, 0x4, R9 ;  /* 0x00000004040f7824 */ /* 0x044fe400078e0209 */
[----:B------:R-:W-:Y:S02]  /*0540*/  IMAD R21, R4, 0x2, R3 ;  /* 0x0000000204157824 */ /* 0x000fe400078e0203 */
[----:B------:R-:W-:Y:S01]  /*0550*/  IMAD R17, R2, 0x4, R15 ;  /* 0x0000000402117824 */ /* 0x000fe200078e020f */
[----:B-1----:R-:W-:Y:S01]  /*0560*/  LDS R10, [R15] ;  /* 0x000000000f0a7984 */ /* 0x002fe20000000800 */
[----:B------:R-:W-:Y:S02]  /*0570*/  IMAD.MOV.U32 R4, RZ, RZ, 0x1 ;  /* 0x00000001ff047424 */ /* 0x000fe400078e00ff */
[----:B------:R-:W-:Y:S01]  /*0580*/  IMAD.IADD R23, R21, 0x1, R6 ;  /* 0x0000000115177824 */ /* 0x000fe200078e0206 */
[----:B------:R-:W0:Y:S02]  /*0590*/  LDS R19, [R17] ;  /* 0x0000000011137984 */ /* 0x000e240000000800 */
[----:B0-----:R-:W-:-:S13]  /*05a0*/  FSETP.GT.AND P1, PT, R10, R19, PT ;  /* 0x000000130a00720b */ /* 0x001fda0003f24000 */
[----:B------:R-:W-:Y:S05]  /*05b0*/  @P1 BRA `(.L_x_8) ;  /* 0x0000000000181947 */ /* 0x000fea0003800000 */
[----:B------:R-:W-:-:S13]  /*05c0*/  FSETP.NEU.AND P1, PT, R10, R19, PT ;  /* 0x000000130a00720b */ /* 0x000fda0003f2d000 */
[----:B------:R-:W-:Y:S04]  /*05d0*/  @!P1 LDS.U16 R4, [R21] ;  /* 0x0000000015049984 */ /* 0x000fe80000000400 */
[----:B------:R-:W0:Y:S02]  /*05e0*/  @!P1 LDS.U16 R11, [R23] ;  /* 0x00000000170b9984 */ /* 0x000e240000000400 */
[----:B0-----:R-:W-:Y:S01]  /*05f0*/  @!P1 ISETP.GE.U32.AND P2, PT, R4, R11, PT ;  /* 0x0000000b0400920c */ /* 0x001fe20003f46070 */
[----:B------:R-:W-:-:S03]  /*0600*/  IMAD.MOV.U32 R4, RZ, RZ, RZ ;  /* 0x000000ffff047224 */ /* 0x000fc600078e00ff */
[----:B------:R-:W-:-:S09]  /*0610*/  @!P1 SEL R4, RZ, 0x1, P2 ;  /* 0x00000001ff049807 */ /* 0x000fd20001000000 */
.L_x_8:
[----:B------:R-:W-:Y:S05]  /*0620*/  BSYNC.RECONVERGENT B1 ;  /* 0x0000000000017941 */ /* 0x000fea0003800200 */
.L_x_7:
[----:B------:R-:W-:-:S13]  /*0630*/  ISETP.NE.AND P1, PT, R4, R13, PT ;  /* 0x0000000d0400720c */ /* 0x000fda0003f25270 */
[----:B------:R-:W-:Y:S04]  /*0640*/  @!P1 STS [R15], R19 ;  /* 0x000000130f009388 */ /* 0x000fe80000000800 */
[----:B------:R-:W-:Y:S04]  /*0650*/  @!P1 STS [R17], R10 ;  /* 0x0000000a11009388 */ /* 0x000fe80000000800 */
[----:B------:R-:W0:Y:S04]  /*0660*/  @!P1 LDS.U16 R6, [R23] ;  /* 0x0000000017069984 */ /* 0x000e280000000400 */
[----:B------:R-:W1:Y:S04]  /*0670*/  @!P1 LDS.U16 R4, [R21] ;  /* 0x0000000015049984 */ /* 0x000e680000000400 */
[----:B0-----:R3:W-:Y:S04]  /*0680*/  @!P1 STS.U16 [R21], R6 ;  /* 0x0000000615009388 */ /* 0x0017e80000000400 */
[----:B-1----:R3:W-:Y:S02]  /*0690*/  @!P1 STS.U16 [R23], R4 ;  /* 0x0000000417009388 */ /* 0x0027e40000000400 */
.L_x_6:
[----:B------:R-:W-:Y:S05]  /*06a0*/  BSYNC.RECONVERGENT B0 ;  /* 0x0000000000007941 */ /* 0x000fea0003800200 */
.L_x_5:
[----:B------:R-:W-:-:S13]  /*06b0*/  ISETP.GT.U32.AND P1, PT, R8, 0x3, PT ;  /* 0x000000030800780c */ /* 0x000fda0003f24070 */
[----:B------:R-:W-:Y:S05]  /*06c0*/  @P1 BRA `(.L_x_9) ;  /* 0xfffffffc00701947 */ /* 0x000fea000383ffff */
[----:B------:R-:W-:Y:S02]  /*06d0*/  UISETP.GE.U32.AND UP0, UPT, UR4, 0x200, UPT ;  /* 0x000002000400788c */ /* 0x000fe4000bf06070 */
[----:B------:R-:W-:-:S07]  /*06e0*/  USHF.L.U32 UR5, UR4, 0x1, URZ ;  /* 0x0000000104057899 */ /* 0x000fce00080006ff */
[----:B------:R-:W-:Y:S01]  /*06f0*/  UMOV UR4, UR5 ;  /* 0x0000000500047c82 */ /* 0x000fe20008000000 */
[----:B------:R-:W-:Y:S05]  /*0700*/  BRA.U !UP0, `(.L_x_10) ;  /* 0xfffffffd084c7547 */ /* 0x000fea000b83ffff */
[----:B------:R-:W-:Y:S01]  /*0710*/  BAR.SYNC.DEFER_BLOCKING 0x0 ;  /* 0x0000000000007b1d */ /* 0x000fe20000010000 */
[----:B------:R-:W-:-:S05]  /*0720*/  ISETP.GT.U32.AND P0, PT, R0, 0x1ff, PT ;  /* 0x000001ff0000780c */ /* 0x000fca0003f04070 */
[----:B------:R-:W-:Y:S08]  /*0730*/  BSSY.RECONVERGENT B0, `(.L_x_11) ;  /* 0x0000015000007945 */ /* 0x000ff00003800200 */
[----:B------:R-:W-:Y:S05]  /*0740*/  @P0 BRA `(.L_x_12) ;  /* 0x00000000004c0947 */ /* 0x000fea0003800000 */
[----:B------:R-:W-:Y:S04]  /*0750*/  LDS R2, [R5] ;  /* 0x0000000005027984 */ /* 0x000fe80000000800 */
[----:B------:R-:W4:Y:S02]  /*0760*/  LDS R11, [R5+0x800] ;  /* 0x00080000050b7984 */ /* 0x000f240000000800 */
[----:B----4-:R-:W-:-:S13]  /*0770*/  FSETP.GT.AND P1, PT, R2, R11, PT ;  /* 0x0000000b0200720b */ /* 0x010fda0003f24000 */
[----:B------:R-:W-:Y:S05]  /*0780*/  @P1 BRA `(.L_x_12) ;  /* 0x00000000003c1947 */ /* 0x000fea0003800000 */
[----:B------:R-:W-:Y:S01]  /*0790*/  FSETP.NEU.AND P1, PT, R2, R11, PT ;  /* 0x0000000b0200720b */ /* 0x000fe20003f2d000 */
[----:B0--3--:R0:W3:Y:S01]  /*07a0*/  LDS.U16 R4, [R7] ;  /* 0x0000000007047984 */ /* 0x0090e20000000400 */
[----:B------:R-:W-:Y:S11]  /*07b0*/  BSSY.RELIABLE B1, `(.L_x_13) ;  /* 0x0000008000017945 */ /* 0x000ff60003800100 */
[----:B------:R0:W4:Y:S01]  /*07c0*/  @P1 LDS.U16 R6, [R7+0x400] ;  /* 0x0004000007061984 */ /* 0x0001220000000400 */
[----:B------:R-:W-:Y:S05]  /*07d0*/  @P1 BRA `(.L_x_14) ;  /* 0x0000000000141947 */ /* 0x000fea0003800000 */
[----:B------:R-:W3:Y:S02]  /*07e0*/  LDS.U16 R13, [R7+0x400] ;  /* 0x00040000070d7984 */ /* 0x000ee40000000400 */
[----:B---3--:R-:W-:-:S13]  /*07f0*/  ISETP.GE.U32.AND P1, PT, R4, R13, PT ;  /* 0x0000000d0400720c */ /* 0x008fda0003f26070 */
[----:B------:R-:W-:Y:S05]  /*0800*/  @!P1 BREAK.RELIABLE B1 ;  /* 0x0000000000019942 */ /* 0x000fea0003800100 */
[----:B------:R-:W-:Y:S05]  /*0810*/  @!P1 BRA `(.L_x_12) ;  /* 0x0000000000189947 */ /* 0x000fea0003800000 */
[----:B----4-:R-:W-:-:S07]  /*0820*/  PRMT R6, R13, 0x7610, R6 ;  /* 0x000076100d067816 */ /* 0x010fce0000000006 */
.L_x_14:
[----:B------:R-:W-:Y:S05]  /*0830*/  BSYNC.RELIABLE B1 ;  /* 0x0000000000017941 */ /* 0x000fea0003800100 */
.L_x_13:
[----:B------:R0:W-:Y:S04]  /*0840*/  STS [R5], R11 ;  /* 0x0000000b05007388 */ /* 0x0001e80000000800 */
[----:B------:R0:W-:Y:S04]  /*0850*/  STS [R5+0x800], R2 ;  /* 0x0008000205007388 */ /* 0x0001e80000000800 */
[----:B---3--:R0:W-:Y:S04]  /*0860*/  STS.U16 [R7+0x400], R4 ;  /* 0x0004000407007388 */ /* 0x0081e80000000400 */
[----:B----4-:R0:W-:Y:S02]  /*0870*/  STS.U16 [R7], R6 ;  /* 0x0000000607007388 */ /* 0x0101e40000000400 */
.L_x_12:
[----:B------:R-:W-:Y:S05]  /*0880*/  BSYNC.RECONVERGENT B0 ;  /* 0x0000000000007941 */ /* 0x000fea0003800200 */
.L_x_11:
[----:B------:R-:W-:Y:S05]  /*0890*/  WARPSYNC.ALL ;  /* 0x0000000000007948 */ /* 0x000fea0003800000 */
[----:B------:R-:W-:Y:S06]  /*08a0*/  BAR.SYNC.DEFER_BLOCKING 0x0 ;  /* 0x0000000000007b1d */ /* 0x000fec0000010000 */
[----:B------:R-:W-:Y:S04]  /*08b0*/  BSSY.RECONVERGENT B0, `(.L_x_15) ;  /* 0x000001a000007945 */ /* 0x000fe80003800200 */
[----:B------:R-:W-:Y:S05]  /*08c0*/  @P0 BRA `(.L_x_16) ;  /* 0x0000000000600947 */ /* 0x000fea0003800000 */
[----:B0-----:R-:W-:-:S05]  /*08d0*/  LOP3.LUT R11, R0, 0xff, RZ, 0xc0, !PT ;  /* 0x000000ff000b7812 */ /* 0x001fca00078ec0ff */
[----:B------:R-:W-:-:S04]  /*08e0*/  IMAD R2, R0, 0x2, -R11 ;  /* 0x0000000200027824 */ /* 0x000fc800078e0a0b */
[----:B---3--:R-:W-:-:S05]  /*08f0*/  IMAD R4, R2, 0x4, R9 ;  /* 0x0000000402047824 */ /* 0x008fca00078e0209 */
[----:B------:R-:W-:Y:S04]  /*0900*/  LDS R11, [R4] ;  /* 0x00000000040b7984 */ /* 0x000fe80000000800 */
[----:B----4-:R-:W0:Y:S02]  /*0910*/  LDS R6, [R4+0x400] ;  /* 0x0004000004067984 */ /* 0x010e240000000800 */
[----:B0-----:R-:W-:-:S13]  /*0920*/  FSETP.GT.AND P1, PT, R11, R6, PT ;  /* 0x000000060b00720b */ /* 0x001fda0003f24000 */
[----:B------:R-:W-:Y:S05]  /*0930*/  @P1 BRA `(.L_x_16) ;  /* 0x0000000000441947 */ /* 0x000fea0003800000 */
[----:B------:R-:W-:Y:S01]  /*0940*/  FSETP.NEU.AND P1, PT, R11, R6, PT ;  /* 0x000000060b00720b */ /* 0x000fe20003f2d000 */
[----:B------:R-:W-:Y:S01]  /*0950*/  IMAD R2, R2, 0x2, R3 ;  /* 0x0000000202027824 */ /* 0x000fe200078e0203 */
[----:B------:R-:W-:Y:S11]  /*0960*/  BSSY.RELIABLE B1, `(.L_x_17) ;  /* 0x000000a000017945 */ /* 0x000ff60003800100 */
[----:B------:R0:W3:Y:S04]  /*0970*/  @P1 LDS.U16 R8, [R2] ;  /* 0x0000000002081984 */ /* 0x0000e80000000400 */
[----:B-12---:R0:W1:Y:S01]  /*0980*/  @P1 LDS.U16 R10, [R2+0x200] ;  /* 0x00020000020a1984 */ /* 0x0060620000000400 */
[----:B------:R-:W-:Y:S05]  /*0990*/  @P1 BRA `(.L_x_18) ;  /* 0x0000000000181947 */ /* 0x000fea0003800000 */
[----:B---3--:R-:W-:Y:S04]  /*09a0*/  LDS.U16 R8, [R2] ;  /* 0x0000000002087984 */ /* 0x008fe80000000400 */
[----:B------:R-:W2:Y:S02]  /*09b0*/  LDS.U16 R13, [R2+0x200] ;  /* 0x00020000020d7984 */ /* 0x000ea40000000400 */
[----:B--2---:R-:W-:-:S13]  /*09c0*/  ISETP.GE.U32.AND P1, PT, R8, R13, PT ;  /* 0x0000000d0800720c */ /* 0x004fda0003f26070 */
[----:B------:R-:W-:Y:S05]  /*09d0*/  @!P1 BREAK.RELIABLE B1 ;  /* 0x0000000000019942 */ /* 0x000fea0003800100 */
[----:B------:R-:W-:Y:S05]  /*09e0*/  @!P1 BRA `(.L_x_16) ;  /* 0x0000000000189947 */ /* 0x000fea0003800000 */
[----:B-1----:R-:W-:-:S07]  /*09f0*/  PRMT R10, R13, 0x7610, R10 ;  /* 0x000076100d0a7816 */ /* 0x002fce000000000a */
.L_x_18:
[----:B------:R-:W-:Y:S05]  /*0a00*/  BSYNC.RELIABLE B1 ;  /* 0x0000000000017941 */ /* 0x000fea0003800100 */
.L_x_17:
[----:B------:R2:W-:Y:S04]  /*0a10*/  STS [R4], R6 ;  /* 0x0000000604007388 */ /* 0x0005e80000000800 */
[----:B------:R2:W-:Y:S04]  /*0a20*/  STS [R4+0x400], R11 ;  /* 0x0004000b04007388 */ /* 0x0005e80000000800 */
[----:B-1----:R2:W-:Y:S04]  /*0a30*/  STS.U16 [R2], R10 ;  /* 0x0000000a02007388 */ /* 0x0025e80000000400 */
[----:B---3--:R2:W-:Y:S02]  /*0a40*/  STS.U16 [R2+0x200], R8 ;  /* 0x0002000802007388 */ /* 0x0085e40000000400 */
.L_x_16:
[----:B------:R-:W-:Y:S05]  /*0a50*/  BSYNC.RECONVERGENT B0 ;  /* 0x0000000000007941 */ /* 0x000fea0003800200 */
.L_x_15:
[----:B------:R-:W-:Y:S05]  /*0a60*/  WARPSYNC.ALL ;  /* 0x0000000000007948 */ /* 0x000fea0003800000 */
[----:B------:R-:W-:Y:S06]  /*0a70*/  BAR.SYNC.DEFER_BLOCKING 0x0 ;  /* 0x0000000000007b1d */ /* 0x000fec0000010000 */
[----:B------:R-:W-:Y:S04]  /*0a80*/  BSSY.RECONVERGENT B0, `(.L_x_19) ;  /* 0x000001a000007945 */ /* 0x000fe80003800200 */
[----:B------:R-:W-:Y:S05]  /*0a90*/  @P0 BRA `(.L_x_20) ;  /* 0x0000000000600947 */ /* 0x000fea0003800000 */
[----:B0-2---:R-:W-:-:S05]  /*0aa0*/  LOP3.LUT R11, R0, 0x7f, RZ, 0xc0, !PT ;  /* 0x0000007f000b7812 */ /* 0x005fca00078ec0ff */
        /* <DEDUP_REMOVED lines=9> */
[----:B------:R0:W2:Y:S04]  /*0b40*/  @P1 LDS.U16 R8, [R2] ;  /* 0x0000000002081984 */ /* 0x0000a80000000400 */
[----:B-1----:R0:W1:Y:S01]  /*0b50*/  @P1 LDS.U16 R10, [R2+0x100] ;  /* 0x00010000020a1984 */ /* 0x0020620000000400 */
[----:B------:R-:W-:Y:S05]  /*0b60*/  @P1 BRA `(.L_x_22) ;  /* 0x0000000000181947 */ /* 0x000fea0003800000 */
[----:B--2---:R-:W-:Y:S04]  /*0b70*/  LDS.U16 R8, [R2] ;  /* 0x0000000002087984 */ /* 0x004fe80000000400 */
[----:B------:R-:W2:Y:S02]  /*0b80*/  LDS.U16 R13, [R2+0x100] ;  /* 0x00010000020d7984 */ /* 0x000ea40000000400 */
[----:B--2---:R-:W-:-:S13]  /*0b90*/  ISETP.GE.U32.AND P1, PT, R8, R13, PT ;  /* 0x0000000d0800720c */ /* 0x004fda0003f26070 */
[----:B------:R-:W-:Y:S05]  /*0ba0*/  @!P1 BREAK.RELIABLE B1 ;  /* 0x0000000000019942 */ /* 0x000fea0003800100 */
[----:B------:R-:W-:Y:S05]  /*0bb0*/  @!P1 BRA `(.L_x_20) ;  /* 0x0000000000189947 */ /* 0x000fea0003800000 */
[----:B-1----:R-:W-:-:S07]  /*0bc0*/  PRMT R10, R13, 0x7610, R10 ;  /* 0x000076100d0a7816 */ /* 0x002fce000000000a */
.L_x_22:
[----:B------:R-:W-:Y:S05]  /*0bd0*/  BSYNC.RELIABLE B1 ;  /* 0x0000000000017941 */ /* 0x000fea0003800100 */
.L_x_21:
[----:B------:R3:W-:Y:S04]  /*0be0*/  STS [R4], R6 ;  /* 0x0000000604007388 */ /* 0x0007e80000000800 */
[----:B------:R3:W-:Y:S04]  /*0bf0*/  STS [R4+0x200], R11 ;  /* 0x0002000b04007388 */ /* 0x0007e80000000800 */
[----:B-1----:R3:W-:Y:S04]  /*0c00*/  STS.U16 [R2], R10 ;  /* 0x0000000a02007388 */ /* 0x0027e80000000400 */
[----:B--2---:R3:W-:Y:S02]  /*0c10*/  STS.U16 [R2+0x100], R8 ;  /* 0x0001000802007388 */ /* 0x0047e40000000400 */
.L_x_20:
[----:B------:R-:W-:Y:S05]  /*0c20*/  BSYNC.RECONVERGENT B0 ;  /* 0x0000000000007941 */ /* 0x000fea0003800200 */
.L_x_19:
[----:B------:R-:W-:Y:S05]  /*0c30*/  WARPSYNC.ALL ;  /* 0x0000000000007948 */ /* 0x000fea0003800000 */
[----:B------:R-:W-:Y:S06]  /*0c40*/  BAR.SYNC.DEFER_BLOCKING 0x0 ;  /* 0x0000000000007b1d */ /* 0x000fec0000010000 */
[----:B------:R-:W-:Y:S04]  /*0c50*/  BSSY.RECONVERGENT B0, `(.L_x_23) ;  /* 0x000001a000007945 */ /* 0x000fe80003800200 */
[----:B------:R-:W-:Y:S05]  /*0c60*/  @P0 BRA `(.L_x_24) ;  /* 0x0000000000600947 */ /* 0x000fea0003800000 */
[----:B0-23--:R-:W-:-:S05]  /*0c70*/  LOP3.LUT R11, R0, 0x3f, RZ, 0xc0, !PT ;  /* 0x0000003f000b7812 */ /* 0x00dfca00078ec0ff */
[----:B------:R-:W-:-:S04]  /*0c80*/  IMAD R2, R0, 0x2, -R11 ;  /* 0x0000000200027824 */ /* 0x000fc800078e0a0b */
[----:B------:R-:W-:-:S05]  /*0c90*/  IMAD R4, R2, 0x4, R9 ;  /* 0x0000000402047824 */ /* 0x000fca00078e0209 */
        /* <DEDUP_REMOVED lines=16> */
.L_x_26:
[----:B------:R-:W-:Y:S05]  /*0da0*/  BSYNC.RELIABLE B1 ;  /* 0x0000000000017941 */ /* 0x000fea0003800100 */
.L_x_25:
[----:B------:R3:W-:Y:S04]  /*0db0*/  STS [R4], R6 ;  /* 0x0000000604007388 */ /* 0x0007e80000000800 */
[----:B------:R3:W-:Y:S04]  /*0dc0*/  STS [R4+0x100], R11 ;  /* 0x0001000b04007388 */ /* 0x0007e80000000800 */
[----:B-1----:R3:W-:Y:S04]  /*0dd0*/  STS.U16 [R2], R10 ;  /* 0x0000000a02007388 */ /* 0x0027e80000000400 */
[----:B--2---:R3:W-:Y:S02]  /*0de0*/  STS.U16 [R2+0x80], R8 ;  /* 0x0000800802007388 */ /* 0x0047e40000000400 */
.L_x_24:
[----:B------:R-:W-:Y:S05]  /*0df0*/  BSYNC.RECONVERGENT B0 ;  /* 0x0000000000007941 */ /* 0x000fea0003800200 */
.L_x_23:
        /* <DEDUP_REMOVED lines=23> */
.L_x_30:
[----:B------:R-:W-:Y:S05]  /*0f70*/  BSYNC.RELIABLE B1 ;  /* 0x0000000000017941 */ /* 0x000fea0003800100 */
.L_x_29:
[----:B------:R3:W-:Y:S04]  /*0f80*/  STS [R4], R6 ;  /* 0x0000000604007388 */ /* 0x0007e80000000800 */
[----:B------:R3:W-:Y:S04]  /*0f90*/  STS [R4+0x80], R11 ;  /* 0x0000800b04007388 */ /* 0x0007e80000000800 */
[----:B-1----:R3:W-:Y:S04]  /*0fa0*/  STS.U16 [R2], R10 ;  /* 0x0000000a02007388 */ /* 0x0027e80000000400 */
[----:B--2---:R3:W-:Y:S02]  /*0fb0*/  STS.U16 [R2+0x40], R8 ;  /* 0x0000400802007388 */ /* 0x0047e40000000400 */
.L_x_28:
[----:B------:R-:W-:Y:S05]  /*0fc0*/  BSYNC.RECONVERGENT B0 ;  /* 0x0000000000007941 */ /* 0x000fea0003800200 */
.L_x_27:
        /* <DEDUP_REMOVED lines=23> */
.L_x_34:
[----:B------:R-:W-:Y:S05]  /*1140*/  BSYNC.RELIABLE B1 ;  /* 0x0000000000017941 */ /* 0x000fea0003800100 */
.L_x_33:
[----:B------:R3:W-:Y:S04]  /*1150*/  STS [R4], R6 ;  /* 0x0000000604007388 */ /* 0x0007e80000000800 */
[----:B------:R3:W-:Y:S04]  /*1160*/  STS [R4+0x40], R11 ;  /* 0x0000400b04007388 */ /* 0x0007e80000000800 */
[----:B-1----:R3:W-:Y:S04]  /*1170*/  STS.U16 [R2], R10 ;  /* 0x0000000a02007388 */ /* 0x0027e80000000400 */
[----:B--2---:R3:W-:Y:S02]  /*1180*/  STS.U16 [R2+0x20], R8 ;  /* 0x0000200802007388 */ /* 0x0047e40000000400 */
.L_x_32:
[----:B------:R-:W-:Y:S05]  /*1190*/  BSYNC.RECONVERGENT B0 ;  /* 0x0000000000007941 */ /* 0x000fea0003800200 */
.L_x_31:
        /* <DEDUP_REMOVED lines=23> */
.L_x_38:
[----:B------:R-:W-:Y:S05]  /*1310*/  BSYNC.RELIABLE B1 ;  /* 0x0000000000017941 */ /* 0x000fea0003800100 */
.L_x_37:
[----:B------:R3:W-:Y:S04]  /*1320*/  STS [R4], R6 ;  /* 0x0000000604007388 */ /* 0x0007e80000000800 */
[----:B------:R3:W-:Y:S04]  /*1330*/  STS [R4+0x20], R11 ;  /* 0x0000200b04007388 */ /* 0x0007e80000000800 */
[----:B-1----:R3:W-:Y:S04]  /*1340*/  STS.U16 [R2], R10 ;  /* 0x0000000a02007388 */ /* 0x0027e80000000400 */
[----:B--2---:R3:W-:Y:S02]  /*1350*/  STS.U16 [R2+0x10], R8 ;  /* 0x0000100802007388 */ /* 0x0047e40000000400 */
.L_x_36:
[----:B------:R-:W-:Y:S05]  /*1360*/  BSYNC.RECONVERGENT B0 ;  /* 0x0000000000007941 */ /* 0x000fea0003800200 */
.L_x_35:
        /* <DEDUP_REMOVED lines=23> */
.L_x_42:
[----:B------:R-:W-:Y:S05]  /*14e0*/  BSYNC.RELIABLE B1 ;  /* 0x0000000000017941 */ /* 0x000fea0003800100 */
.L_x_41:
[----:B------:R3:W-:Y:S04]  /*14f0*/  STS [R4], R6 ;  /* 0x0000000604007388 */ /* 0x0007e80000000800 */
[----:B------:R3:W-:Y:S04]  /*1500*/  STS [R4+0x10], R11 ;  /* 0x0000100b04007388 */ /* 0x0007e80000000800 */
[----:B-1----:R3:W-:Y:S04]  /*1510*/  STS.U16 [R2], R10 ;  /* 0x0000000a02007388 */ /* 0x0027e80000000400 */
[----:B--2---:R3:W-:Y:S02]  /*1520*/  STS.U16 [R2+0x8], R8 ;  /* 0x0000080802007388 */ /* 0x0047e40000000400 */
.L_x_40:
[----:B------:R-:W-:Y:S05]  /*1530*/  BSYNC.RECONVERGENT B0 ;  /* 0x0000000000007941 */ /* 0x000fea0003800200 */
.L_x_39:
        /* <DEDUP_REMOVED lines=8> */
[----:B------:R-:W0:Y:S02]  /*15c0*/  LDS R11, [R9+0x8] ;  /* 0x00000800090b7984 */ /* 0x000e240000000800 */
[----:B0-----:R-:W-:-:S13]  /*15d0*/  FSETP.GT.AND P1, PT, R4, R11, PT ;  /* 0x0000000b0400720b */ /* 0x001fda0003f24000 */
[----:B------:R-:W-:Y:S05]  /*15e0*/  @P1 BRA `(.L_x_44) ;  /* 0x0000000000401947 */ /* 0x000fea0003800000 */
[----:B------:R-:W-:Y:S01]  /*15f0*/  FSETP.NEU.AND P1, PT, R4, R11, PT ;  /* 0x0000000b0400720b */ /* 0x000fe20003f2d000 */
[----:B------:R-:W-:Y:S01]  /*1600*/  IMAD R2, R2, 0x2, R3 ;  /* 0x0000000202027824 */ /* 0x000fe200078e0203 */
[----:B------:R-:W-:Y:S11]  /*1610*/  BSSY.RELIABLE B1, `(.L_x_45) ;  /* 0x0000009000017945 */ /* 0x000ff60003800100 */
[----:B------:R0:W2:Y:S04]  /*1620*/  @P1 LDS.U16 R3, [R2] ;  /* 0x0000000002031984 */ /* 0x0000a80000000400 */
[----:B----4-:R0:W3:Y:S01]  /*1630*/  @P1 LDS.U16 R6, [R2+0x4] ;  /* 0x0000040002061984 */ /* 0x0100e20000000400 */
[----:B------:R-:W-:Y:S05]  /*1640*/  @P1 BRA `(.L_x_46) ;  /* 0x0000000000141947 */ /* 0x000fea0003800000 */
[----:B--2---:R-:W-:Y:S04]  /*1650*/  LDS.U16 R3, [R2] ;  /* 0x0000000002037984 */ /* 0x004fe80000000400 */
[----:B---3--:R-:W2:Y:S02]  /*1660*/  LDS.U16 R6, [R2+0x4] ;  /* 0x0000040002067984 */ /* 0x008ea40000000400 */
[----:B--2---:R-:W-:-:S13]  /*1670*/  ISETP.GE.U32.AND P1, PT, R3, R6, PT ;  /* 0x000000060300720c */ /* 0x004fda0003f26070 */
[----:B------:R-:W-:Y:S05]  /*1680*/  @!P1 BREAK.RELIABLE B1 ;  /* 0x0000000000019942 */ /* 0x000fea0003800100 */
[----:B------:R-:W-:Y:S05]  /*1690*/  @!P1 BRA `(.L_x_44) ;  /* 0x0000000000149947 */ /* 0x000fea0003800000 */
.L_x_46:
[----:B------:R-:W-:Y:S05]  /*16a0*/  BSYNC.RELIABLE B1 ;  /* 0x0000000000017941 */ /* 0x000fea0003800100 */
.L_x_45:
[----:B------:R4:W-:Y:S04]  /*16b0*/  STS [R9], R11 ;  /* 0x0000000b09007388 */ /* 0x0009e80000000800 */
[----:B------:R4:W-:Y:S04]  /*16c0*/  STS [R9+0x8], R4 ;  /* 0x0000080409007388 */ /* 0x0009e80000000800 */
[----:B---3--:R4:W-:Y:S04]  /*16d0*/  STS.U16 [R2], R6 ;  /* 0x0000000602007388 */ /* 0x0089e80000000400 */
[----:B--2---:R4:W-:Y:S02]  /*16e0*/  STS.U16 [R2+0x4], R3 ;  /* 0x0000040302007388 */ /* 0x0049e40000000400 */
.L_x_44:
[----:B------:R-:W-:Y:S05]  /*16f0*/  BSYNC.RECONVERGENT B0 ;  /* 0x0000000000007941 */ /* 0x000fea0003800200 */
.L_x_43:
[----:B------:R-:W-:Y:S05]  /*1700*/  WARPSYNC.ALL ;  /* 0x0000000000007948 */ /* 0x000fea0003800000 */
[----:B------:R-:W-:Y:S06]  /*1710*/  BAR.SYNC.DEFER_BLOCKING 0x0 ;  /* 0x0000000000007b1d */ /* 0x000fec0000010000 */
[----:B------:R-:W-:Y:S04]  /*1720*/  BSSY.RECONVERGENT B0, `(.L_x_47) ;  /* 0x0000018000007945 */ /* 0x000fe80003800200 */
[----:B------:R-:W-:Y:S05]  /*1730*/  @P0 BRA `(.L_x_48) ;  /* 0x0000000000580947 */ /* 0x000fea0003800000 */
[----:B01----:R-:W-:-:S05]  /*1740*/  IMAD R5, R0, 0x4, R5 ;  /* 0x0000000400057824 */ /* 0x003fca00078e0205 */
[----:B--234-:R-:W-:Y:S04]  /*1750*/  LDS R2, [R5] ;  /* 0x0000000005027984 */ /* 0x01cfe80000000800 */
[----:B------:R-:W0:Y:S02]  /*1760*/  LDS R3, [R5+0x4] ;  /* 0x0000040005037984 */ /* 0x000e240000000800 */
[----:B0-----:R-:W-:-:S13]  /*1770*/  FSETP.GT.AND P0, PT, R2, R3, PT ;  /* 0x000000030200720b */ /* 0x001fda0003f04000 */
[----:B------:R-:W-:Y:S05]  /*1780*/  @P0 BRA `(.L_x_48) ;  /* 0x0000000000440947 */ /* 0x000fea0003800000 */
[----:B------:R-:W-:Y:S01]  /*1790*/  FSETP.NEU.AND P0, PT, R2, R3, PT ;  /* 0x000000030200720b */ /* 0x000fe20003f0d000 */
[----:B------:R-:W-:Y:S01]  /*17a0*/  IMAD R4, R0, 0x2, R7 ;  /* 0x0000000200047824 */ /* 0x000fe200078e0207 */
[----:B------:R-:W-:Y:S11]  /*17b0*/  BSSY.RELIABLE B1, `(.L_x_49) ;  /* 0x000000a000017945 */ /* 0x000ff60003800100 */
[----:B------:R0:W1:Y:S04]  /*17c0*/  @P0 LDS.U16 R6, [R4] ;  /* 0x0000000004060984 */ /* 0x0000680000000400 */
[----:B------:R0:W2:Y:S01]  /*17d0*/  @P0 LDS.U16 R8, [R4+0x2] ;  /* 0x0000020004080984 */ /* 0x0000a20000000400 */
[----:B------:R-:W-:Y:S05]  /*17e0*/  @P0 BRA `(.L_x_50) ;  /* 0x0000000000180947 */ /* 0x000fea0003800000 */
[----:B-1----:R-:W-:Y:S04]  /*17f0*/  LDS.U16 R6, [R4] ;  /* 0x0000000004067984 */ /* 0x002fe80000000400 */
[----:B------:R-:W1:Y:S02]  /*1800*/  LDS.U16 R9, [R4+0x2] ;  /* 0x0000020004097984 */ /* 0x000e640000000400 */
[----:B-1----:R-:W-:-:S13]  /*1810*/  ISETP.GE.U32.AND P0, PT, R6, R9, PT ;  /* 0x000000090600720c */ /* 0x002fda0003f06070 */
[----:B------:R-:W-:Y:S05]  /*1820*/  @!P0 BREAK.RELIABLE B1 ;  /* 0x0000000000018942 */ /* 0x000fea0003800100 */
[----:B------:R-:W-:Y:S05]  /*1830*/  @!P0 BRA `(.L_x_48) ;  /* 0x0000000000188947 */ /* 0x000fea0003800000 */
[----:B--2---:R-:W-:-:S07]  /*1840*/  PRMT R8, R9, 0x7610, R8 ;  /* 0x0000761009087816 */ /* 0x004fce0000000008 */
.L_x_50:
[----:B------:R-:W-:Y:S05]  /*1850*/  BSYNC.RELIABLE B1 ;  /* 0x0000000000017941 */ /* 0x000fea0003800100 */
.L_x_49:
[----:B------:R3:W-:Y:S04]  /*1860*/  STS [R5], R3 ;  /* 0x0000000305007388 */ /* 0x0007e80000000800 */
[----:B------:R3:W-:Y:S04]  /*1870*/  STS [R5+0x4], R2 ;  /* 0x0000040205007388 */ /* 0x0007e80000000800 */
[----:B--2---:R3:W-:Y:S04]  /*1880*/  STS.U16 [R4], R8 ;  /* 0x0000000804007388 */ /* 0x0047e80000000400 */
[----:B-1----:R3:W-:Y:S02]  /*1890*/  STS.U16 [R4+0x2], R6 ;  /* 0x0000020604007388 */ /* 0x0027e40000000400 */
.L_x_48:
[----:B------:R-:W-:Y:S05]  /*18a0*/  BSYNC.RECONVERGENT B0 ;  /* 0x0000000000007941 */ /* 0x000fea0003800200 */
.L_x_47:
[----:B------:R-:W-:Y:S05]  /*18b0*/  WARPSYNC.ALL ;  /* 0x0000000000007948 */ /* 0x000fea0003800000 */
[----:B------:R-:W5:Y:S01]  /*18c0*/  LDCU UR10, c[0x0][0x388] ;  /* 0x00007100ff0a77ac */ /* 0x000f620008000800 */
[----:B------:R-:W-:Y:S01]  /*18d0*/  BAR.SYNC.DEFER_BLOCKING 0x0 ;  /* 0x0000000000007b1d */ /* 0x000fe20000010000 */
[----:B-----5:R-:W-:-:S13]  /*18e0*/  ISETP.GE.U32.AND P0, PT, R0, UR10, PT ;  /* 0x0000000a00007c0c */ /* 0x020fda000bf06070 */
[----:B------:R-:W-:Y:S05]  /*18f0*/  @P0 EXIT ;  /* 0x000000000000094d */ /* 0x000fea0003800000 */
[----:B0-----:R-:W0:Y:S01]  /*1900*/  LDS.U16 R7, [R7] ;  /* 0x0000000007077984 */ /* 0x001e220000000400 */
[----:B------:R-:W5:Y:S01]  /*1910*/  LDCU.64 UR6, c[0x0][0x380] ;  /* 0x00007000ff0677ac */ /* 0x000f620008000a00 */
[----:B------:R-:W-:-:S04]  /*1920*/  USHF.L.U32 UR4, UR10, 0x4, URZ ;  /* 0x000000040a047899 */ /* 0x000fc800080006ff */
[----:B-----5:R-:W-:-:S04]  /*1930*/  UIADD3 UR5, UP0, UPT, UR4, UR6, URZ ;  /* 0x0000000604057290 */ /* 0x020fc8000ff1e0ff */
[----:B------:R-:W-:Y:S02]  /*1940*/  ULEA.HI.X.SX32 UR4, UR4, UR7, 0x1, UP0 ;  /* 0x0000000704047291 */ /* 0x000fe400080f0eff */
[----:B--234-:R-:W-:-:S04]  /*1950*/  IMAD.U32 R2, RZ, RZ, UR5 ;  /* 0x00000005ff027e24 */ /* 0x01cfc8000f8e00ff */
[----:B------:R-:W-:Y:S02]  /*1960*/  IMAD.U32 R3, RZ, RZ, UR4 ;  /* 0x00000004ff037e24 */ /* 0x000fe4000f8e00ff */
[----:B------:R-:W-:-:S05]  /*1970*/  IMAD.WIDE.U32 R2, R0, 0x2, R2 ;  /* 0x0000000200027825 */ /* 0x000fca00078e0002 */
[----:B0-----:R-:W-:Y:S01]  /*1980*/  STG.E.U16 desc[UR8][R2.64], R7 ;  /* 0x0000000702007986 */ /* 0x001fe2000c101508 */
[----:B------:R-:W-:Y:S05]  /*1990*/  EXIT ;  /* 0x000000000000794d */ /* 0x000fea0003800000 */
.L_x_51:
[----:B------:R-:W-:-:S00]  /*19a0*/  BRA `(.L_x_51) ;  /* 0xfffffffc00fc7947 */ /* 0x000fc0000383ffff */
[----:B------:R-:W-:-:S00]  /*19b0*/  NOP ;  /* 0x0000000000007918 */ /* 0x000fc00000000000 */
        /* <DEDUP_REMOVED lines=12> */
.L_x_52:


//--------------------- .nv.shared._Z7pfmSortPhi  --------------------------
	.section	.nv.shared._Z7pfmSortPhi,"aw",@nobits
	.sectionflags	@""
	.align	4
.nv.shared._Z7pfmSortPhi:
	.zero		30720


//--------------------- .nv.shared.reserved.0     --------------------------
	.section	.nv.shared.reserved.0,"aw",@nobits
	.weak		__nv_reservedSMEM_offset_0_alias
	.size		__nv_reservedSMEM_offset_0_alias, 0, 64
	.other		__nv_reservedSMEM_offset_0_alias,@"STO_CUDA_RESERVED_SHARED STV_DEFAULT"
__nv_reservedSMEM_offset_0_alias:
	.zero		0
	.zero		64


//--------------------- .nv.constant0._Z7pfmSortPhi --------------------------
	.section	.nv.constant0._Z7pfmSortPhi,"a",@progbits
	.sectionflags	@""
	.align	4
.nv.constant0._Z7pfmSortPhi:
	.zero		908


//--------------------- SYMBOLS --------------------------

	.type		.nv.reservedSmem.offset0,@object
	.size		.nv.reservedSmem.offset0,0x4
	.type		.nv.reservedSmem.cap,@object
	.size		.nv.reservedSmem.cap,0x4
